	.headerflags	@"EF_CUDA_TEXMODE_UNIFIED EF_CUDA_64BIT_ADDRESS EF_CUDA_ACCELERATORS EF_CUDA_SM90 EF_CUDA_VIRTUAL_SM(EF_CUDA_SM90)"
	.elftype	@"ET_EXEC"


//--------------------- .nv.info                  --------------------------
	.section	.nv.info,"",@"SHT_CUDA_INFO"
	.align	4


	//----- nvinfo : EIATTR_REGCOUNT
	.align		4
        /*0000*/ 	.byte	0x04, 0x2f
        /*0002*/ 	.short	(.L_1 - .L_0)
	.align		4
.L_0:
        /*0004*/ 	.word	index@(triton_poi_fused__unsafe_index_add_convolution_mul_sub_28)
        /*0008*/ 	.word	0x00000020


	//----- nvinfo : EIATTR_MIN_STACK_SIZE
	.align		4
.L_1:
        /*000c*/ 	.byte	0x04, 0x12
        /*000e*/ 	.short	(.L_3 - .L_2)
	.align		4
.L_2:
        /*0010*/ 	.word	index@(triton_poi_fused__unsafe_index_add_convolution_mul_sub_28)
        /*0014*/ 	.word	0x00000000


	//----- nvinfo : EIATTR_FRAME_SIZE
	.align		4
.L_3:
        /*0018*/ 	.byte	0x04, 0x11
        /*001a*/ 	.short	(.L_5 - .L_4)
	.align		4
.L_4:
        /*001c*/ 	.word	index@(triton_poi_fused__unsafe_index_add_convolution_mul_sub_28)
        /*0020*/ 	.word	0x00000000


	//----- nvinfo : EIATTR_MIN_STACK_SIZE
	.align		4
.L_5:
        /*0024*/ 	.byte	0x04, 0x12
        /*0026*/ 	.short	(.L_7 - .L_6)
	.align		4
.L_6:
        /*0028*/ 	.word	index@(triton_poi_fused__unsafe_index_add_convolution_mul_sub_28)
        /*002c*/ 	.word	0x00000000
.L_7:


//--------------------- .nv.info.triton_poi_fused__unsafe_index_add_convolution_mul_sub_28 --------------------------
	.section	.nv.info.triton_poi_fused__unsafe_index_add_convolution_mul_sub_28,"",@"SHT_CUDA_INFO"
	.sectionflags	@""
	.align	4


	//----- nvinfo : EIATTR_CUDA_API_VERSION
	.align		4
        /*0000*/ 	.byte	0x04, 0x37
        /*0002*/ 	.short	(.L_9 - .L_8)
.L_8:
        /*0004*/ 	.word	0x0000007c


	//----- nvinfo : EIATTR_KPARAM_INFO
	.align		4
.L_9:
        /*0008*/ 	.byte	0x04, 0x17
        /*000a*/ 	.short	(.L_11 - .L_10)
.L_10:
        /*000c*/ 	.word	0x00000000
        /*0010*/ 	.short	0x000a
        /*0012*/ 	.short	0x004c
        /*0014*/ 	.byte	0x00, 0xf0, 0x11, 0x00


	//----- nvinfo : EIATTR_KPARAM_INFO
	.align		4
.L_11:
        /*0018*/ 	.byte	0x04, 0x17
        /*001a*/ 	.short	(.L_13 - .L_12)
.L_12:
        /*001c*/ 	.word	0x00000000
        /*0020*/ 	.short	0x0009
        /*0022*/ 	.short	0x0048
        /*0024*/ 	.byte	0x00, 0xf0, 0x11, 0x00


	//----- nvinfo : EIATTR_KPARAM_INFO
	.align		4
.L_13:
        /*0028*/ 	.byte	0x04, 0x17
        /*002a*/ 	.short	(.L_15 - .L_14)
.L_14:
        /*002c*/ 	.word	0x00000000
        /*0030*/ 	.short	0x0008
        /*0032*/ 	.short	0x0040
        /*0034*/ 	.byte	0x00, 0xf4, 0x21, 0x00


	//----- nvinfo : EIATTR_KPARAM_INFO
	.align		4
.L_15:
        /*0038*/ 	.byte	0x04, 0x17
        /*003a*/ 	.short	(.L_17 - .L_16)
.L_16:
        /*003c*/ 	.word	0x00000000
        /*0040*/ 	.short	0x0007
        /*0042*/ 	.short	0x0038
        /*0044*/ 	.byte	0x00, 0xf4, 0x21, 0x00


	//----- nvinfo : EIATTR_KPARAM_INFO
	.align		4
.L_17:
        /*0048*/ 	.byte	0x04, 0x17
        /*004a*/ 	.short	(.L_19 - .L_18)
.L_18:
        /*004c*/ 	.word	0x00000000
        /*0050*/ 	.short	0x0006
        /*0052*/ 	.short	0x0030
        /*0054*/ 	.byte	0x00, 0xf4, 0x21, 0x00


	//----- nvinfo : EIATTR_KPARAM_INFO
	.align		4
.L_19:
        /*0058*/ 	.byte	0x04, 0x17
        /*005a*/ 	.short	(.L_21 - .L_20)
.L_20:
        /*005c*/ 	.word	0x00000000
        /*0060*/ 	.short	0x0005
        /*0062*/ 	.short	0x0028
        /*0064*/ 	.byte	0x00, 0xf4, 0x21, 0x00


	//----- nvinfo : EIATTR_KPARAM_INFO
	.align		4
.L_21:
        /*0068*/ 	.byte	0x04, 0x17
        /*006a*/ 	.short	(.L_23 - .L_22)
.L_22:
        /*006c*/ 	.word	0x00000000
        /*0070*/ 	.short	0x0004
        /*0072*/ 	.short	0x0020
        /*0074*/ 	.byte	0x00, 0xf4, 0x21, 0x00


	//----- nvinfo : EIATTR_KPARAM_INFO
	.align		4
.L_23:
        /*0078*/ 	.byte	0x04, 0x17
        /*007a*/ 	.short	(.L_25 - .L_24)
.L_24:
        /*007c*/ 	.word	0x00000000
        /*0080*/ 	.short	0x0003
        /*0082*/ 	.short	0x0018
        /*0084*/ 	.byte	0x00, 0xf4, 0x21, 0x00


	//----- nvinfo : EIATTR_KPARAM_INFO
	.align		4
.L_25:
        /*0088*/ 	.byte	0x04, 0x17
        /*008a*/ 	.short	(.L_27 - .L_26)
.L_26:
        /*008c*/ 	.word	0x00000000
        /*0090*/ 	.short	0x0002
        /*0092*/ 	.short	0x0010
        /*0094*/ 	.byte	0x00, 0xf4, 0x21, 0x00


	//----- nvinfo : EIATTR_KPARAM_INFO
	.align		4
.L_27:
        /*0098*/ 	.byte	0x04, 0x17
        /*009a*/ 	.short	(.L_29 - .L_28)
.L_28:
        /*009c*/ 	.word	0x00000000
        /*00a0*/ 	.short	0x0001
        /*00a2*/ 	.short	0x0008
        /*00a4*/ 	.byte	0x00, 0xf4, 0x21, 0x00


	//----- nvinfo : EIATTR_KPARAM_INFO
	.align		4
.L_29:
        /*00a8*/ 	.byte	0x04, 0x17
        /*00aa*/ 	.short	(.L_31 - .L_30)
.L_30:
        /*00ac*/ 	.word	0x00000000
        /*00b0*/ 	.short	0x0000
        /*00b2*/ 	.short	0x0000
        /*00b4*/ 	.byte	0x00, 0xf4, 0x21, 0x00


	//----- nvinfo : EIATTR_SPARSE_MMA_MASK
	.align		4
.L_31:
        /*00b8*/ 	.byte	0x03, 0x50
        /*00ba*/ 	.short	0x0000


	//----- nvinfo : EIATTR_MAXREG_COUNT
	.align		4
        /*00bc*/ 	.byte	0x03, 0x1b
        /*00be*/ 	.short	0x00ff


	//----- nvinfo : EIATTR_EXIT_INSTR_OFFSETS
	.align		4
        /*00c0*/ 	.byte	0x04, 0x1c
        /*00c2*/ 	.short	(.L_33 - .L_32)


	//   ....[0]....
.L_32:
        /*00c4*/ 	.word	0x000008f0


	//   ....[1]....
        /*00c8*/ 	.word	0x00000910


	//----- nvinfo : EIATTR_REQNTID
	.align		4
.L_33:
        /*00cc*/ 	.byte	0x04, 0x10
        /*00ce*/ 	.short	(.L_35 - .L_34)
.L_34:
        /*00d0*/ 	.word	0x00000080
        /*00d4*/ 	.word	0x00000001
        /*00d8*/ 	.word	0x00000001


	//----- nvinfo : EIATTR_CBANK_PARAM_SIZE
	.align		4
.L_35:
        /*00dc*/ 	.byte	0x03, 0x19
        /*00de*/ 	.short	0x0050


	//----- nvinfo : EIATTR_PARAM_CBANK
	.align		4
        /*00e0*/ 	.byte	0x04, 0x0a
        /*00e2*/ 	.short	(.L_37 - .L_36)
	.align		4
.L_36:
        /*00e4*/ 	.word	index@(.nv.constant0.triton_poi_fused__unsafe_index_add_convolution_mul_sub_28)
        /*00e8*/ 	.short	0x0210
        /*00ea*/ 	.short	0x0050


	//----- nvinfo : EIATTR_SW_WAR
	.align		4
.L_37:
        /*00ec*/ 	.byte	0x04, 0x36
        /*00ee*/ 	.short	(.L_39 - .L_38)
.L_38:
        /*00f0*/ 	.word	0x00000008
.L_39:


//--------------------- .nv.callgraph             --------------------------
	.section	.nv.callgraph,"",@"SHT_CUDA_CALLGRAPH"
	.align	4
	.sectionentsize	8
	.align		4
        /*0000*/ 	.word	0x00000000
	.align		4
        /*0004*/ 	.word	0xffffffff
	.align		4
        /*0008*/ 	.word	0x00000000
	.align		4
        /*000c*/ 	.word	0xfffffffe
	.align		4
        /*0010*/ 	.word	0x00000000
	.align		4
        /*0014*/ 	.word	0xfffffffd
	.align		4
        /*0018*/ 	.word	0x00000000
	.align		4
        /*001c*/ 	.word	0xfffffffc


//--------------------- .text.triton_poi_fused__unsafe_index_add_convolution_mul_sub_28 --------------------------
	.section	.text.triton_poi_fused__unsafe_index_add_convolution_mul_sub_28,"ax",@progbits
	.sectionflags	@"SHF_BARRIERS=1"
	.align	128
        .global         triton_poi_fused__unsafe_index_add_convolution_mul_sub_28
        .type           triton_poi_fused__unsafe_index_add_convolution_mul_sub_28,@function
        .size           triton_poi_fused__unsafe_index_add_convolution_mul_sub_28,(.L_x_1 - triton_poi_fused__unsafe_index_add_convolution_mul_sub_28)
        .other          triton_poi_fused__unsafe_index_add_convolution_mul_sub_28,@"STO_CUDA_ENTRY STV_DEFAULT"
triton_poi_fused__unsafe_index_add_convolution_mul_sub_28:
.text.triton_poi_fused__unsafe_index_add_convolution_mul_sub_28:
[----:B------:R-:W0:Y:S01]  /*0000*/  LDC R1, c[0x0][0x28] ;  /* 0x00000a00ff017b82 */ /* 0x000e220000000800 */
[----:B------:R-:W1:Y:S07]  /*0010*/  S2R R0, SR_TID.X ;  /* 0x0000000000007919 */ /* 0x000e6e0000002100 */
[----:B------:R-:W2:Y:S01]  /*0020*/  S2UR UR4, SR_CTAID.X ;  /* 0x00000000000479c3 */ /* 0x000ea20000002500 */
[----:B------:R-:W-:-:S07]  /*0030*/  CS2R R6, SRZ ;  /* 0x0000000000067805 */ /* 0x000fce000001ff00 */
[----:B------:R-:W3:Y:S08]  /*0040*/  LDC.64 R10, c[0x0][0x220] ;  /* 0x00008800ff0a7b82 */ /* 0x000ef00000000a00 */
[----:B------:R-:W4:Y:S08]  /*0050*/  LDC.64 R12, c[0x0][0x230] ;  /* 0x00008c00ff0c7b82 */ /* 0x000f300000000a00 */
[----:B------:R-:W5:Y:S01]  /*0060*/  LDC.64 R8, c[0x0][0x218] ;  /* 0x00008600ff087b82 */ /* 0x000f620000000a00 */
[----:B--2---:R-:W-:Y:S01]  /*0070*/  USHF.L.U32 UR4, UR4, 0x6, URZ ;  /* 0x0000000604047899 */ /* 0x004fe2000800063f */
[----:B------:R-:W-:-:S06]  /*0080*/  CS2R R4, SRZ ;  /* 0x0000000000047805 */ /* 0x000fcc000001ff00 */
[----:B------:R-:W2:Y:S01]  /*0090*/  LDC.64 R14, c[0x0][0x240] ;  /* 0x00009000ff0e7b82 */ /* 0x000ea20000000a00 */
[----:B-1----:R-:W-:Y:S02]  /*00a0*/  SHF.R.U32.HI R20, RZ, 0x1, R0 ;  /* 0x00000001ff147819 */ /* 0x002fe40000011600 */
[----:B------:R-:W-:Y:S01]  /*00b0*/  CS2R R18, SRZ ;  /* 0x0000000000127805 */ /* 0x000fe2000001ff00 */
[----:B------:R-:W1:Y:S01]  /*00c0*/  S2R R25, SR_CTAID.Y ;  /* 0x0000000000197919 */ /* 0x000e620000002600 */
[----:B------:R-:W-:Y:S01]  /*00d0*/  ULDC.64 UR6, c[0x0][0x228] ;  /* 0x00008a0000067ab9 */ /* 0x000fe20000000a00 */
[----:B------:R-:W-:-:S04]  /*00e0*/  SGXT.U32 R20, R20, 0x6 ;  /* 0x000000061414781a */ /* 0x000fc80000000000 */
[----:B------:R-:W-:Y:S01]  /*00f0*/  LOP3.LUT R20, R20, UR4, RZ, 0xfc, !PT ;  /* 0x0000000414147c12 */ /* 0x000fe2000f8efcff */
[----:B------:R-:W-:-:S03]  /*0100*/  ULDC.64 UR4, c[0x0][0x208] ;  /* 0x0000820000047ab9 */ /* 0x000fc60000000a00 */
[----:B------:R-:W-:Y:S02]  /*0110*/  SHF.R.S32.HI R3, RZ, 0x1f, R20 ;  /* 0x0000001fff037819 */ /* 0x000fe40000011414 */
[----:B------:R-:W-:Y:S02]  /*0120*/  ISETP.GE.AND P0, PT, R20, 0x40, PT ;  /* 0x000000401400780c */ /* 0x000fe40003f06270 */
[----:B------:R-:W-:-:S04]  /*0130*/  LEA.HI R3, R3, R20, RZ, 0x3 ;  /* 0x0000001403037211 */ /* 0x000fc800078f18ff */
[----:B------:R-:W-:-:S05]  /*0140*/  LOP3.LUT R17, R3, 0xfffffff8, RZ, 0xc0, !PT ;  /* 0xfffffff803117812 */ /* 0x000fca00078ec0ff */
[----:B------:R-:W-:-:S04]  /*0150*/  IMAD.IADD R17, R20, 0x1, -R17 ;  /* 0x0000000114117824 */ /* 0x000fc800078e0a11 */
[----:B---3--:R-:W-:-:S05]  /*0160*/  IMAD.WIDE R10, R17, 0x8, R10 ;  /* 0x00000008110a7825 */ /* 0x008fca00078e020a */
[----:B------:R2:W3:Y:S01]  /*0170*/  @!P0 LDG.E.EL.64 R6, desc[UR4][R10.64] ;  /* 0x000000040a068981 */ /* 0x0004e2000c2e1b00 */
[----:B----4-:R-:W-:Y:S01]  /*0180*/  IMAD.WIDE R12, R17, 0x8, R12 ;  /* 0x00000008110c7825 */ /* 0x010fe200078e020c */
[----:B------:R-:W-:Y:S02]  /*0190*/  SHF.R.S32.HI R23, RZ, 0x3, R3 ;  /* 0x00000003ff177819 */ /* 0x000fe40000011403 */
[----:B------:R-:W-:Y:S02]  /*01a0*/  CS2R R2, SRZ ;  /* 0x0000000000027805 */ /* 0x000fe4000001ff00 */
[----:B------:R-:W4:Y:S01]  /*01b0*/  @!P0 LDG.E.EL.64 R4, desc[UR4][R12.64] ;  /* 0x000000040c048981 */ /* 0x000f22000c2e1b00 */
[----:B-----5:R-:W-:-:S05]  /*01c0*/  IMAD.WIDE R8, R23, 0x8, R8 ;  /* 0x0000000817087825 */ /* 0x020fca00078e0208 */
[----:B------:R-:W5:Y:S01]  /*01d0*/  @!P0 LDG.E.EL.64 R2, desc[UR4][R8.64] ;  /* 0x0000000408028981 */ /* 0x000f62000c2e1b00 */
[----:B--2---:R-:W-:-:S05]  /*01e0*/  IMAD.WIDE R10, R23, 0x8, R14 ;  /* 0x00000008170a7825 */ /* 0x004fca00078e020e */
[----:B------:R-:W2:Y:S01]  /*01f0*/  @!P0 LDG.E.EL.64 R18, desc[UR4][R10.64] ;  /* 0x000000040a128981 */ /* 0x000ea2000c2e1b00 */
[----:B------:R-:W-:-:S05]  /*0200*/  IMAD.SHL.U32 R0, R0, 0x4, RZ ;  /* 0x0000000400007824 */ /* 0x000fca00078e00ff */
[----:B------:R-:W-:-:S04]  /*0210*/  LOP3.LUT R0, R0, 0x4, RZ, 0xc0, !PT ;  /* 0x0000000400007812 */ /* 0x000fc800078ec0ff */
[----:B-1----:R-:W-:Y:S02]  /*0220*/  LEA R21, R25, R0, 0x3 ;  /* 0x0000000019157211 */ /* 0x002fe400078e18ff */
[----:B------:R-:W-:Y:S02]  /*0230*/  SHF.R.S32.HI R0, RZ, 0x1c, R25 ;  /* 0x0000001cff007819 */ /* 0x000fe40000011419 */
[----:B------:R-:W1:Y:S02]  /*0240*/  LDC.64 R24, c[0x0][0x238] ;  /* 0x00008e00ff187b82 */ /* 0x000e640000000a00 */
[----:B------:R-:W-:-:S04]  /*0250*/  SGXT R0, R0, 0x1 ;  /* 0x000000010000781a */ /* 0x000fc80000000200 */
[----:B------:R-:W-:-:S04]  /*0260*/  LEA.HI R29, R0, R21, RZ, 0x8 ;  /* 0x00000015001d7211 */ /* 0x000fc800078f40ff */
[----:B------:R-:W-:Y:S02]  /*0270*/  LOP3.LUT R0, R29, 0xffffff00, RZ, 0xc0, !PT ;  /* 0xffffff001d007812 */ /* 0x000fe400078ec0ff */
[----:B------:R-:W-:-:S03]  /*0280*/  SHF.R.S32.HI R29, RZ, 0x8, R29 ;  /* 0x00000008ff1d7819 */ /* 0x000fc6000001141d */
[----:B------:R-:W-:Y:S02]  /*0290*/  IMAD.IADD R21, R21, 0x1, -R0 ;  /* 0x0000000115157824 */ /* 0x000fe400078e0a00 */
[----:B------:R-:W-:Y:S02]  /*02a0*/  IMAD.SHL.U32 R26, R29, 0x1000, RZ ;  /* 0x000010001d1a7824 */ /* 0x000fe400078e00ff */
[----:B-1----:R-:W-:Y:S02]  /*02b0*/  IMAD.WIDE R24, R17, 0x4, R24 ;  /* 0x0000000411187825 */ /* 0x002fe400078e0218 */
[----:B------:R-:W1:Y:S01]  /*02c0*/  LDC.64 R16, c[0x0][0x248] ;  /* 0x00009200ff107b82 */ /* 0x000e620000000a00 */
[----:B------:R-:W-:Y:S01]  /*02d0*/  HFMA2.MMA R28, -RZ, RZ, 0, 0 ;  /* 0x00000000ff1c7435 */ /* 0x000fe200000001ff */
[----:B------:R-:W-:-:S06]  /*02e0*/  IMAD.MOV.U32 R0, RZ, RZ, RZ ;  /* 0x000000ffff007224 */ /* 0x000fcc00078e00ff */
[----:B------:R1:W2:Y:S02]  /*02f0*/  @!P0 LDG.E.EL R0, desc[UR4][R24.64] ;  /* 0x0000000418008981 */ /* 0x0002a4000c2e1900 */
[----:B01----:R-:W0:Y:S01]  /*0300*/  LDC.64 R24, c[0x0][0x250] ;  /* 0x00009400ff187b82 */ /* 0x003e220000000a00 */
[----:B------:R-:W-:-:S05]  /*0310*/  IMAD R20, R20, 0x100, R21 ;  /* 0x0000010014147824 */ /* 0x000fca00078e0215 */
[----:B------:R-:W-:Y:S01]  /*0320*/  LEA R20, R29, R20, 0xe ;  /* 0x000000141d147211 */ /* 0x000fe200078e70ff */
[----:B0-----:R-:W-:Y:S01]  /*0330*/  IMAD.WIDE R24, R21, 0x4, R24 ;  /* 0x0000000415187825 */ /* 0x001fe200078e0218 */
[----:B---3--:R-:W-:-:S04]  /*0340*/  SHF.R.U32.HI R14, RZ, 0x1d, R7 ;  /* 0x0000001dff0e7819 */ /* 0x008fc80000011607 */
[----:B------:R-:W-:-:S04]  /*0350*/  LOP3.LUT R13, R14, 0x4, RZ, 0xc0, !PT ;  /* 0x000000040e0d7812 */ /* 0x000fc800078ec0ff */
[----:B------:R-:W-:Y:S02]  /*0360*/  IADD3 R12, P1, R6, R13, RZ ;  /* 0x0000000d060c7210 */ /* 0x000fe40007f3e0ff */
[----:B----4-:R-:W-:-:S03]  /*0370*/  SHF.R.U32.HI R6, RZ, 0x1d, R5 ;  /* 0x0000001dff067819 */ /* 0x010fc60000011605 */
[----:B------:R-:W-:Y:S01]  /*0380*/  IMAD.X R9, RZ, RZ, R7, P1 ;  /* 0x000000ffff097224 */ /* 0x000fe200008e0607 */
[----:B------:R-:W-:Y:S02]  /*0390*/  LOP3.LUT R7, R6, 0x4, RZ, 0xc0, !PT ;  /* 0x0000000406077812 */ /* 0x000fe400078ec0ff */
[----:B-----5:R-:W-:Y:S02]  /*03a0*/  SHF.R.U32.HI R6, RZ, 0x1d, R3 ;  /* 0x0000001dff067819 */ /* 0x020fe40000011603 */
[----:B------:R-:W-:Y:S02]  /*03b0*/  LEA R14, P1, R12, UR6, 0xa ;  /* 0x000000060c0e7c11 */ /* 0x000fe4000f8250ff */
[----:B------:R-:W-:Y:S02]  /*03c0*/  IADD3 R4, P2, R4, R7, RZ ;  /* 0x0000000704047210 */ /* 0x000fe40007f5e0ff */
[----:B------:R-:W-:Y:S02]  /*03d0*/  LOP3.LUT R7, R6, 0x4, RZ, 0xc0, !PT ;  /* 0x0000000406077812 */ /* 0x000fe400078ec0ff */
[----:B------:R-:W-:-:S02]  /*03e0*/  LEA.HI.X R15, R12, UR7, R9, 0xa, P1 ;  /* 0x000000070c0f7c11 */ /* 0x000fc400088f5409 */
[----:B------:R-:W-:Y:S02]  /*03f0*/  IADD3 R2, P1, R2, R7, RZ ;  /* 0x0000000702027210 */ /* 0x000fe40007f3e0ff */
[----:B------:R-:W-:Y:S02]  /*0400*/  CS2R R6, SRZ ;  /* 0x0000000000067805 */ /* 0x000fe4000001ff00 */
[----:B------:R-:W-:Y:S01]  /*0410*/  IADD3.X R5, RZ, R5, RZ, P2, !PT ;  /* 0x00000005ff057210 */ /* 0x000fe200017fe4ff */
[----:B------:R-:W-:Y:S01]  /*0420*/  IMAD.WIDE R14, R21, 0x4, R14 ;  /* 0x00000004150e7825 */ /* 0x000fe200078e020e */
[----:B------:R-:W-:Y:S02]  /*0430*/  IADD3.X R3, RZ, R3, RZ, P1, !PT ;  /* 0x00000003ff037210 */ /* 0x000fe40000ffe4ff */
[----:B------:R-:W-:Y:S01]  /*0440*/  LEA R12, P2, R4, UR6, 0xa ;  /* 0x00000006040c7c11 */ /* 0x000fe2000f8450ff */
[C---:B------:R-:W-:Y:S01]  /*0450*/  IMAD.SHL.U32 R27, R2.reuse, 0x1000, RZ ;  /* 0x00001000021b7824 */ /* 0x040fe200078e00ff */
[----:B------:R-:W-:-:S02]  /*0460*/  SHF.L.U64.HI R11, R2, 0xc, R3 ;  /* 0x0000000c020b7819 */ /* 0x000fc40000010203 */
[----:B------:R-:W-:Y:S02]  /*0470*/  LEA.HI.X R13, R4, UR7, R5, 0xa, P2 ;  /* 0x00000007040d7c11 */ /* 0x000fe400090f5405 */
[----:B------:R-:W-:Y:S02]  /*0480*/  CS2R R4, SRZ ;  /* 0x0000000000047805 */ /* 0x000fe4000001ff00 */
[----:B------:R-:W-:Y:S01]  /*0490*/  IADD3 R2, P1, R14, R27, RZ ;  /* 0x0000001b0e027210 */ /* 0x000fe20007f3e0ff */
[----:B------:R-:W-:-:S03]  /*04a0*/  IMAD.WIDE R12, R21, 0x4, R12 ;  /* 0x00000004150c7825 */ /* 0x000fc600078e020c */
[----:B------:R-:W-:-:S03]  /*04b0*/  IADD3.X R3, R15, R11, RZ, P1, !PT ;  /* 0x0000000b0f037210 */ /* 0x000fc60000ffe4ff */
[C---:B------:R-:W-:Y:S01]  /*04c0*/  IMAD.WIDE R8, R26.reuse, 0x4, R2 ;  /* 0x000000041a087825 */ /* 0x040fe200078e0202 */
[----:B------:R-:W-:Y:S02]  /*04d0*/  IADD3 R2, P1, R12, R27, RZ ;  /* 0x0000001b0c027210 */ /* 0x000fe40007f3e0ff */
[----:B--2---:R-:W-:Y:S02]  /*04e0*/  SHF.R.U32.HI R27, RZ, 0x1d, R19 ;  /* 0x0000001dff1b7819 */ /* 0x004fe40000011613 */
[----:B------:R-:W-:Y:S01]  /*04f0*/  IADD3.X R3, R13, R11, RZ, P1, !PT ;  /* 0x0000000b0d037210 */ /* 0x000fe20000ffe4ff */
[----:B------:R0:W2:Y:S01]  /*0500*/  @!P0 LDG.E.128 R4, desc[UR4][R8.64] ;  /* 0x0000000408048981 */ /* 0x0000a2000c1e1d00 */
[----:B------:R-:W-:Y:S02]  /*0510*/  LOP3.LUT R27, R27, 0x4, RZ, 0xc0, !PT ;  /* 0x000000041b1b7812 */ /* 0x000fe400078ec0ff */
[----:B------:R-:W-:Y:S01]  /*0520*/  CS2R R10, SRZ ;  /* 0x00000000000a7805 */ /* 0x000fe2000001ff00 */
[----:B------:R-:W-:Y:S01]  /*0530*/  IMAD.WIDE R2, R26, 0x4, R2 ;  /* 0x000000041a027825 */ /* 0x000fe200078e0202 */
[----:B------:R-:W-:-:S02]  /*0540*/  IADD3 R18, P1, R18, R27, RZ ;  /* 0x0000001b12127210 */ /* 0x000fc40007f3e0ff */
[----:B0-----:R-:W-:-:S03]  /*0550*/  CS2R R8, SRZ ;  /* 0x0000000000087805 */ /* 0x001fc6000001ff00 */
[C---:B------:R-:W-:Y:S01]  /*0560*/  IMAD.SHL.U32 R27, R18.reuse, 0x1000, RZ ;  /* 0x00001000121b7824 */ /* 0x040fe200078e00ff */
[----:B------:R-:W-:Y:S02]  /*0570*/  IADD3.X R19, RZ, R19, RZ, P1, !PT ;  /* 0x00000013ff137210 */ /* 0x000fe40000ffe4ff */
[----:B------:R0:W2:Y:S02]  /*0580*/  @!P0 LDG.E.128 R8, desc[UR4][R2.64] ;  /* 0x0000000402088981 */ /* 0x0000a4000c1e1d00 */
[----:B------:R-:W-:Y:S02]  /*0590*/  SHF.L.U64.HI R19, R18, 0xc, R19 ;  /* 0x0000000c12137819 */ /* 0x000fe40000010213 */
[----:B------:R-:W-:Y:S01]  /*05a0*/  IADD3 R22, P1, R14, R27, RZ ;  /* 0x0000001b0e167210 */ /* 0x000fe20007f3e0ff */
[----:B0-----:R-:W-:Y:S01]  /*05b0*/  IMAD.WIDE R2, R23, 0x4, R16 ;  /* 0x0000000417027825 */ /* 0x001fe200078e0210 */
[----:B------:R-:W-:-:S04]  /*05c0*/  IADD3 R12, P2, R12, R27, RZ ;  /* 0x0000001b0c0c7210 */ /* 0x000fc80007f5e0ff */
[----:B------:R0:W3:Y:S01]  /*05d0*/  @!P0 LDG.E.EL R28, desc[UR4][R2.64] ;  /* 0x00000004021c8981 */ /* 0x0000e2000c2e1900 */
[----:B------:R-:W-:Y:S01]  /*05e0*/  IMAD.X R23, R15, 0x1, R19, P1 ;  /* 0x000000010f177824 */ /* 0x000fe200008e0613 */
[----:B------:R-:W-:Y:S01]  /*05f0*/  IADD3.X R13, R13, R19, RZ, P2, !PT ;  /* 0x000000130d0d7210 */ /* 0x000fe200017fe4ff */
[----:B0-----:R-:W0:Y:S01]  /*0600*/  LDC.64 R2, c[0x0][0x210] ;  /* 0x00008400ff027b82 */ /* 0x001e220000000a00 */
[C---:B------:R-:W-:Y:S01]  /*0610*/  IMAD.WIDE R22, R26.reuse, 0x4, R22 ;  /* 0x000000041a167825 */ /* 0x040fe200078e0216 */
[----:B------:R-:W-:Y:S02]  /*0620*/  CS2R R14, SRZ ;  /* 0x00000000000e7805 */ /* 0x000fe4000001ff00 */
[----:B------:R-:W-:Y:S02]  /*0630*/  CS2R R16, SRZ ;  /* 0x0000000000107805 */ /* 0x000fe4000001ff00 */
[----:B------:R-:W-:Y:S01]  /*0640*/  CS2R R18, SRZ ;  /* 0x0000000000127805 */ /* 0x000fe2000001ff00 */
[----:B------:R-:W-:Y:S01]  /*0650*/  IMAD.WIDE R26, R26, 0x4, R12 ;  /* 0x000000041a1a7825 */ /* 0x000fe200078e020c */
[----:B------:R-:W-:-:S04]  /*0660*/  CS2R R12, SRZ ;  /* 0x00000000000c7805 */ /* 0x000fc8000001ff00 */
[----:B------:R-:W4:Y:S04]  /*0670*/  @!P0 LDG.E.128 R16, desc[UR4][R26.64] ;  /* 0x000000041a108981 */ /* 0x000f28000c1e1d00 */
[----:B------:R1:W4:Y:S04]  /*0680*/  @!P0 LDG.E.128 R12, desc[UR4][R22.64] ;  /* 0x00000004160c8981 */ /* 0x000328000c1e1d00 */
[----:B------:R-:W5:Y:S01]  /*0690*/  LDG.E.EL.128 R24, desc[UR4][R24.64] ;  /* 0x0000000418187981 */ /* 0x000f62000c2e1d00 */
[----:B0-----:R-:W-:Y:S01]  /*06a0*/  IMAD.WIDE R2, R20, 0x4, R2 ;  /* 0x0000000414027825 */ /* 0x001fe200078e0202 */
[----:B------:R-:W-:-:S02]  /*06b0*/  CS2R R20, SRZ ;  /* 0x0000000000147805 */ /* 0x000fc4000001ff00 */
[----:B-1----:R-:W-:-:S06]  /*06c0*/  CS2R R22, SRZ ;  /* 0x0000000000167805 */ /* 0x002fcc000001ff00 */
[----:B------:R-:W5:Y:S01]  /*06d0*/  @!P0 LDG.E.EL.128 R20, desc[UR4][R2.64] ;  /* 0x0000000402148981 */ /* 0x000f62000c2e1d00 */
[----:B------:R-:W-:Y:S01]  /*06e0*/  BAR.SYNC.DEFER_BLOCKING 0x0 ;  /* 0x0000000000007b1d */ /* 0x000fe20000010000 */
[----:B--2---:R-:W-:-:S04]  /*06f0*/  FADD R29, R8, -R4 ;  /* 0x80000004081d7221 */ /* 0x004fc80000000000 */
[----:B------:R-:W-:Y:S01]  /*0700*/  FFMA R29, R29, R0, R4 ;  /* 0x000000001d1d7223 */ /* 0x000fe20000000004 */
[----:B------:R-:W-:Y:S01]  /*0710*/  FADD R4, R9, -R5 ;  /* 0x8000000509047221 */ /* 0x000fe20000000000 */
[----:B------:R-:W-:-:S03]  /*0720*/  FADD R9, R10, -R6 ;  /* 0x800000060a097221 */ /* 0x000fc60000000000 */
[-C--:B------:R-:W-:Y:S01]  /*0730*/  FFMA R5, R4, R0.reuse, R5 ;  /* 0x0000000004057223 */ /* 0x080fe20000000005 */
[----:B------:R-:W-:Y:S01]  /*0740*/  FADD R4, R11, -R7 ;  /* 0x800000070b047221 */ /* 0x000fe20000000000 */
[----:B------:R-:W-:-:S03]  /*0750*/  FFMA R9, R9, R0, R6 ;  /* 0x0000000009097223 */ /* 0x000fc60000000006 */
[-C--:B------:R-:W-:Y:S01]  /*0760*/  FFMA R7, R4, R0.reuse, R7 ;  /* 0x0000000004077223 */ /* 0x080fe20000000007 */
[----:B----4-:R-:W-:Y:S01]  /*0770*/  FADD R4, R17, -R13 ;  /* 0x8000000d11047221 */ /* 0x010fe20000000000 */
[----:B------:R-:W-:Y:S01]  /*0780*/  FADD R17, R18, -R14 ;  /* 0x8000000e12117221 */ /* 0x000fe20000000000 */
[----:B------:R-:W-:Y:S01]  /*0790*/  FADD R11, R16, -R12 ;  /* 0x8000000c100b7221 */ /* 0x000fe20000000000 */
[----:B------:R-:W-:Y:S01]  /*07a0*/  FADD R6, R19, -R15 ;  /* 0x8000000f13067221 */ /* 0x000fe20000000000 */
[-C--:B------:R-:W-:Y:S01]  /*07b0*/  FFMA R4, R4, R0.reuse, R13 ;  /* 0x0000000004047223 */ /* 0x080fe2000000000d */
[-C--:B------:R-:W-:Y:S01]  /*07c0*/  FFMA R14, R17, R0.reuse, R14 ;  /* 0x00000000110e7223 */ /* 0x080fe2000000000e */
[-C--:B------:R-:W-:Y:S01]  /*07d0*/  FFMA R12, R11, R0.reuse, R12 ;  /* 0x000000000b0c7223 */ /* 0x080fe2000000000c */
[----:B------:R-:W-:Y:S01]  /*07e0*/  FFMA R6, R6, R0, R15 ;  /* 0x0000000006067223 */ /* 0x000fe2000000000f */
[----:B------:R-:W-:Y:S01]  /*07f0*/  FADD R4, -R5, R4 ;  /* 0x0000000405047221 */ /* 0x000fe20000000100 */
[----:B------:R-:W-:Y:S01]  /*0800*/  FADD R14, -R9, R14 ;  /* 0x0000000e090e7221 */ /* 0x000fe20000000100 */
[----:B------:R-:W-:Y:S01]  /*0810*/  FADD R12, -R29, R12 ;  /* 0x0000000c1d0c7221 */ /* 0x000fe20000000100 */
[----:B------:R-:W-:Y:S01]  /*0820*/  FADD R6, -R7, R6 ;  /* 0x0000000607067221 */ /* 0x000fe20000000100 */
[-C--:B---3--:R-:W-:Y:S01]  /*0830*/  FFMA R5, R4, R28.reuse, R5 ;  /* 0x0000001c04057223 */ /* 0x088fe20000000005 */
[-C--:B------:R-:W-:Y:S01]  /*0840*/  FFMA R14, R14, R28.reuse, R9 ;  /* 0x0000001c0e0e7223 */ /* 0x080fe20000000009 */
[-C--:B------:R-:W-:Y:S01]  /*0850*/  FFMA R12, R12, R28.reuse, R29 ;  /* 0x0000001c0c0c7223 */ /* 0x080fe2000000001d */
[----:B------:R-:W-:Y:S01]  /*0860*/  FFMA R7, R6, R28, R7 ;  /* 0x0000001c06077223 */ /* 0x000fe20000000007 */
[----:B-----5:R-:W-:Y:S01]  /*0870*/  FADD R9, R24, R20 ;  /* 0x0000001418097221 */ /* 0x020fe20000000000 */
[----:B------:R-:W-:Y:S01]  /*0880*/  FADD R0, R25, R21 ;  /* 0x0000001519007221 */ /* 0x000fe20000000000 */
[----:B------:R-:W-:Y:S01]  /*0890*/  FADD R11, R26, R22 ;  /* 0x000000161a0b7221 */ /* 0x000fe20000000000 */
[----:B------:R-:W-:Y:S01]  /*08a0*/  FADD R8, R27, R23 ;  /* 0x000000171b087221 */ /* 0x000fe20000000000 */
[----:B------:R-:W-:Y:S01]  /*08b0*/  FADD R4, R12, R9 ;  /* 0x000000090c047221 */ /* 0x000fe20000000000 */
[----:B------:R-:W-:Y:S01]  /*08c0*/  FADD R5, R5, R0 ;  /* 0x0000000005057221 */ /* 0x000fe20000000000 */
[----:B------:R-:W-:Y:S01]  /*08d0*/  FADD R6, R14, R11 ;  /* 0x0000000b0e067221 */ /* 0x000fe20000000000 */
[----:B------:R-:W-:Y:S01]  /*08e0*/  FADD R7, R7, R8 ;  /* 0x0000000807077221 */ /* 0x000fe20000000000 */
[----:B------:R-:W-:Y:S06]  /*08f0*/  @P0 EXIT ;  /* 0x000000000000094d */ /* 0x000fec0003800000 */
[----:B------:R-:W-:Y:S01]  /*0900*/  STG.E.128 desc[UR4][R2.64], R4 ;  /* 0x0000000402007986 */ /* 0x000fe2000c101d04 */
[----:B------:R-:W-:Y:S05]  /*0910*/  EXIT ;  /* 0x000000000000794d */ /* 0x000fea0003800000 */
.L_x_0:
[----:B------:R-:W-:-:S00]  /*0920*/  BRA `(.L_x_0) ;  /* 0xfffffffc00fc7947 */ /* 0x000fc0000383ffff */
[----:B------:R-:W-:-:S00]  /*0930*/  NOP ;  /* 0x0000000000007918 */ /* 0x000fc00000000000 */
        /* <DEDUP_REMOVED lines=12> */
.L_x_1:


//--------------------- .nv.constant0.triton_poi_fused__unsafe_index_add_convolution_mul_sub_28 --------------------------
	.section	.nv.constant0.triton_poi_fused__unsafe_index_add_convolution_mul_sub_28,"a",@progbits
	.sectionflags	@""
	.align	4
.nv.constant0.triton_poi_fused__unsafe_index_add_convolution_mul_sub_28:
	.zero		608
